//
// Generated by NVIDIA NVVM Compiler
//
// Compiler Build ID: CL-36424714
// Cuda compilation tools, release 13.0, V13.0.88
// Based on NVVM 20.0.0
//

.version 9.0
.target sm_100
.address_size 64

	// .globl	_Z5hellov
.extern .func  (.param .b32 func_retval0) vprintf
(
	.param .b64 vprintf_param_0,
	.param .b64 vprintf_param_1
)
;
.global .align 1 .b8 $str[32] = {72, 101, 108, 108, 111, 32, 102, 114, 111, 109, 32, 98, 108, 111, 99, 107, 32, 37, 100, 44, 32, 116, 104, 114, 101, 97, 100, 32, 37, 100, 10};

.visible .entry _Z5hellov()
{
	.local .align 8 .b8 	__local_depot0[8];
	.reg .b64 	%SP;
	.reg .b64 	%SPL;
	.reg .b32 	%r<5>;
	.reg .b64 	%rd<5>;

	mov.u64 	%SPL, __local_depot0;
	cvta.local.u64 	%SP, %SPL;
	add.u64 	%rd1, %SP, 0;
	add.u64 	%rd2, %SPL, 0;
	mov.u32 	%r1, %ctaid.x;
	mov.u32 	%r2, %tid.x;
	st.local.v2.u32 	[%rd2], {%r1, %r2};
	mov.u64 	%rd3, $str;
	cvta.global.u64 	%rd4, %rd3;
	{ // callseq 0, 0
	.param .b64 param0;
	st.param.b64 	[param0], %rd4;
	.param .b64 param1;
	st.param.b64 	[param1], %rd1;
	.param .b32 retval0;
	call.uni (retval0), 
	vprintf, 
	(
	param0, 
	param1
	);
	ld.param.b32 	%r3, [retval0];
	} // callseq 0
	ret;

}
	// .globl	_Z3addPfS_i
.visible .entry _Z3addPfS_i(
	.param .u64 .ptr .align 1 _Z3addPfS_i_param_0,
	.param .u64 .ptr .align 1 _Z3addPfS_i_param_1,
	.param .u32 _Z3addPfS_i_param_2
)
{
	.reg .pred 	%p<10>;
	.reg .b32 	%r<23>;
	.reg .b32 	%f<88>;
	.reg .b64 	%rd<28>;

	ld.param.u64 	%rd15, [_Z3addPfS_i_param_0];
	ld.param.u64 	%rd16, [_Z3addPfS_i_param_1];
	ld.param.u32 	%r16, [_Z3addPfS_i_param_2];
	cvta.to.global.u64 	%rd1, %rd16;
	cvta.to.global.u64 	%rd2, %rd15;
	setp.lt.s32 	%p1, %r16, 1;
	@%p1 bra 	$L__BB1_13;
	and.b32  	%r1, %r16, 15;
	setp.lt.u32 	%p2, %r16, 16;
	mov.b32 	%r20, 0;
	@%p2 bra 	$L__BB1_4;
	and.b32  	%r20, %r16, 2147483632;
	neg.s32 	%r18, %r20;
	add.s64 	%rd25, %rd2, 32;
	add.s64 	%rd24, %rd1, 32;
$L__BB1_3:
	.pragma "nounroll";
	ld.global.f32 	%f1, [%rd25+-32];
	ld.global.f32 	%f2, [%rd24+-32];
	add.f32 	%f3, %f1, %f2;
	st.global.f32 	[%rd25+-32], %f3;
	ld.global.f32 	%f4, [%rd25+-28];
	ld.global.f32 	%f5, [%rd24+-28];
	add.f32 	%f6, %f4, %f5;
	st.global.f32 	[%rd25+-28], %f6;
	ld.global.f32 	%f7, [%rd25+-24];
	ld.global.f32 	%f8, [%rd24+-24];
	add.f32 	%f9, %f7, %f8;
	st.global.f32 	[%rd25+-24], %f9;
	ld.global.f32 	%f10, [%rd25+-20];
	ld.global.f32 	%f11, [%rd24+-20];
	add.f32 	%f12, %f10, %f11;
	st.global.f32 	[%rd25+-20], %f12;
	ld.global.f32 	%f13, [%rd25+-16];
	ld.global.f32 	%f14, [%rd24+-16];
	add.f32 	%f15, %f13, %f14;
	st.global.f32 	[%rd25+-16], %f15;
	ld.global.f32 	%f16, [%rd25+-12];
	ld.global.f32 	%f17, [%rd24+-12];
	add.f32 	%f18, %f16, %f17;
	st.global.f32 	[%rd25+-12], %f18;
	ld.global.f32 	%f19, [%rd25+-8];
	ld.global.f32 	%f20, [%rd24+-8];
	add.f32 	%f21, %f19, %f20;
	st.global.f32 	[%rd25+-8], %f21;
	ld.global.f32 	%f22, [%rd25+-4];
	ld.global.f32 	%f23, [%rd24+-4];
	add.f32 	%f24, %f22, %f23;
	st.global.f32 	[%rd25+-4], %f24;
	ld.global.f32 	%f25, [%rd25];
	ld.global.f32 	%f26, [%rd24];
	add.f32 	%f27, %f25, %f26;
	st.global.f32 	[%rd25], %f27;
	ld.global.f32 	%f28, [%rd25+4];
	ld.global.f32 	%f29, [%rd24+4];
	add.f32 	%f30, %f28, %f29;
	st.global.f32 	[%rd25+4], %f30;
	ld.global.f32 	%f31, [%rd25+8];
	ld.global.f32 	%f32, [%rd24+8];
	add.f32 	%f33, %f31, %f32;
	st.global.f32 	[%rd25+8], %f33;
	ld.global.f32 	%f34, [%rd25+12];
	ld.global.f32 	%f35, [%rd24+12];
	add.f32 	%f36, %f34, %f35;
	st.global.f32 	[%rd25+12], %f36;
	ld.global.f32 	%f37, [%rd25+16];
	ld.global.f32 	%f38, [%rd24+16];
	add.f32 	%f39, %f37, %f38;
	st.global.f32 	[%rd25+16], %f39;
	ld.global.f32 	%f40, [%rd25+20];
	ld.global.f32 	%f41, [%rd24+20];
	add.f32 	%f42, %f40, %f41;
	st.global.f32 	[%rd25+20], %f42;
	ld.global.f32 	%f43, [%rd25+24];
	ld.global.f32 	%f44, [%rd24+24];
	add.f32 	%f45, %f43, %f44;
	st.global.f32 	[%rd25+24], %f45;
	ld.global.f32 	%f46, [%rd25+28];
	ld.global.f32 	%f47, [%rd24+28];
	add.f32 	%f48, %f46, %f47;
	st.global.f32 	[%rd25+28], %f48;
	add.s32 	%r18, %r18, 16;
	add.s64 	%rd25, %rd25, 64;
	add.s64 	%rd24, %rd24, 64;
	setp.ne.s32 	%p3, %r18, 0;
	@%p3 bra 	$L__BB1_3;
$L__BB1_4:
	setp.eq.s32 	%p4, %r1, 0;
	@%p4 bra 	$L__BB1_13;
	and.b32  	%r7, %r16, 7;
	setp.lt.u32 	%p5, %r1, 8;
	@%p5 bra 	$L__BB1_7;
	mul.wide.u32 	%rd17, %r20, 4;
	add.s64 	%rd18, %rd2, %rd17;
	ld.global.f32 	%f49, [%rd18];
	add.s64 	%rd19, %rd1, %rd17;
	ld.global.f32 	%f50, [%rd19];
	add.f32 	%f51, %f49, %f50;
	st.global.f32 	[%rd18], %f51;
	ld.global.f32 	%f52, [%rd18+4];
	ld.global.f32 	%f53, [%rd19+4];
	add.f32 	%f54, %f52, %f53;
	st.global.f32 	[%rd18+4], %f54;
	ld.global.f32 	%f55, [%rd18+8];
	ld.global.f32 	%f56, [%rd19+8];
	add.f32 	%f57, %f55, %f56;
	st.global.f32 	[%rd18+8], %f57;
	ld.global.f32 	%f58, [%rd18+12];
	ld.global.f32 	%f59, [%rd19+12];
	add.f32 	%f60, %f58, %f59;
	st.global.f32 	[%rd18+12], %f60;
	ld.global.f32 	%f61, [%rd18+16];
	ld.global.f32 	%f62, [%rd19+16];
	add.f32 	%f63, %f61, %f62;
	st.global.f32 	[%rd18+16], %f63;
	ld.global.f32 	%f64, [%rd18+20];
	ld.global.f32 	%f65, [%rd19+20];
	add.f32 	%f66, %f64, %f65;
	st.global.f32 	[%rd18+20], %f66;
	ld.global.f32 	%f67, [%rd18+24];
	ld.global.f32 	%f68, [%rd19+24];
	add.f32 	%f69, %f67, %f68;
	st.global.f32 	[%rd18+24], %f69;
	ld.global.f32 	%f70, [%rd18+28];
	ld.global.f32 	%f71, [%rd19+28];
	add.f32 	%f72, %f70, %f71;
	st.global.f32 	[%rd18+28], %f72;
	add.s32 	%r20, %r20, 8;
$L__BB1_7:
	setp.eq.s32 	%p6, %r7, 0;
	@%p6 bra 	$L__BB1_13;
	and.b32  	%r10, %r16, 3;
	setp.lt.u32 	%p7, %r7, 4;
	@%p7 bra 	$L__BB1_10;
	mul.wide.u32 	%rd20, %r20, 4;
	add.s64 	%rd21, %rd2, %rd20;
	ld.global.f32 	%f73, [%rd21];
	add.s64 	%rd22, %rd1, %rd20;
	ld.global.f32 	%f74, [%rd22];
	add.f32 	%f75, %f73, %f74;
	st.global.f32 	[%rd21], %f75;
	ld.global.f32 	%f76, [%rd21+4];
	ld.global.f32 	%f77, [%rd22+4];
	add.f32 	%f78, %f76, %f77;
	st.global.f32 	[%rd21+4], %f78;
	ld.global.f32 	%f79, [%rd21+8];
	ld.global.f32 	%f80, [%rd22+8];
	add.f32 	%f81, %f79, %f80;
	st.global.f32 	[%rd21+8], %f81;
	ld.global.f32 	%f82, [%rd21+12];
	ld.global.f32 	%f83, [%rd22+12];
	add.f32 	%f84, %f82, %f83;
	st.global.f32 	[%rd21+12], %f84;
	add.s32 	%r20, %r20, 4;
$L__BB1_10:
	setp.eq.s32 	%p8, %r10, 0;
	@%p8 bra 	$L__BB1_13;
	mul.wide.u32 	%rd23, %r20, 4;
	add.s64 	%rd27, %rd1, %rd23;
	add.s64 	%rd26, %rd2, %rd23;
	neg.s32 	%r22, %r10;
$L__BB1_12:
	.pragma "nounroll";
	ld.global.f32 	%f85, [%rd26];
	ld.global.f32 	%f86, [%rd27];
	add.f32 	%f87, %f85, %f86;
	st.global.f32 	[%rd26], %f87;
	add.s64 	%rd27, %rd27, 4;
	add.s64 	%rd26, %rd26, 4;
	add.s32 	%r22, %r22, 1;
	setp.ne.s32 	%p9, %r22, 0;
	@%p9 bra 	$L__BB1_12;
$L__BB1_13:
	ret;

}


// ===== COMPILED SASS (sm_100) =====

	.target	sm_100

	.elftype	@"ET_EXEC"


//--------------------- .note.nv.tkinfo           --------------------------
	.section	.note.nv.tkinfo,"",@"SHT_NOTE"
	.sectionflags	@"SHF_NOTE_NV_TKINFO"
	.tkinfo
        /*0018*/ 	.word	0x00000002
        /*0030*/ 	.string	""
        /*0030*/ 	.string	"ptxas"
        /*0030*/ 	.string	"Cuda compilation tools, release 13.0, V13.0.88"
        /*0030*/ 	.string	"Build cuda_13.0.r13.0/compiler.36424714_0"
        /*0030*/ 	.string	"-arch sm_100 -m 64 "



//--------------------- .note.nv.cuinfo           --------------------------
	.section	.note.nv.cuinfo,"",@"SHT_NOTE"
	.sectionflags	@"SHF_NOTE_NV_CUINFO"
        /*0018*/ 	.short	0x0002
        /*001a*/ 	.short	0x0064
        /*001c*/ 	.short	0x0082
	.zero		2


//--------------------- .nv.info                  --------------------------
	.section	.nv.info,"",@"SHT_CUDA_INFO"
	.align	4


	//----- nvinfo : EIATTR_REGCOUNT
	.align		4
        /*0000*/ 	.byte	0x04, 0x2f
        /*0002*/ 	.short	(.L_2 - .L_1)
	.align		4
.L_1:
        /*0004*/ 	.word	index@(_Z5hellov)
        /*0008*/ 	.word	0x00000018


	//----- nvinfo : EIATTR_FRAME_SIZE
	.align		4
.L_2:
        /*000c*/ 	.byte	0x04, 0x11
        /*000e*/ 	.short	(.L_4 - .L_3)
	.align		4
.L_3:
        /*0010*/ 	.word	index@(_Z5hellov)
        /*0014*/ 	.word	0x00000008


	//----- nvinfo : EIATTR_REGCOUNT
	.align		4
.L_4:
        /*0018*/ 	.byte	0x04, 0x2f
        /*001a*/ 	.short	(.L_6 - .L_5)
	.align		4
.L_5:
        /*001c*/ 	.word	index@(_Z3addPfS_i)
        /*0020*/ 	.word	0x00000012


	//----- nvinfo : EIATTR_FRAME_SIZE
	.align		4
.L_6:
        /*0024*/ 	.byte	0x04, 0x11
        /*0026*/ 	.short	(.L_8 - .L_7)
	.align		4
.L_7:
        /*0028*/ 	.word	index@(_Z3addPfS_i)
        /*002c*/ 	.word	0x00000000


	//----- nvinfo : EIATTR_MIN_STACK_SIZE
	.align		4
.L_8:
        /*0030*/ 	.byte	0x04, 0x12
        /*0032*/ 	.short	(.L_10 - .L_9)
	.align		4
.L_9:
        /*0034*/ 	.word	index@(_Z3addPfS_i)
        /*0038*/ 	.word	0x00000000


	//----- nvinfo : EIATTR_MIN_STACK_SIZE
	.align		4
.L_10:
        /*003c*/ 	.byte	0x04, 0x12
        /*003e*/ 	.short	(.L_12 - .L_11)
	.align		4
.L_11:
        /*0040*/ 	.word	index@(_Z5hellov)
        /*0044*/ 	.word	0x00000008
.L_12:


//--------------------- .nv.compat                --------------------------
	.section	.nv.compat,"",@"SHT_CUDA_COMPAT_INFO"
	.align	4
        /*0000*/ 	.byte	0x02, 0x09, 0x00, 0x00, 0x02, 0x02, 0x01, 0x00, 0x02, 0x05, 0x05, 0x00, 0x03, 0x07, 0x01, 0x01
        /*0010*/ 	.byte	0x02, 0x03, 0x00, 0x00, 0x02, 0x06, 0x01, 0x00, 0x04, 0x0b, 0x08, 0x00, 0x09, 0x00, 0x00, 0x00
        /*0020*/ 	.byte	0x00, 0x00, 0x00, 0x00


//--------------------- .nv.info._Z3addPfS_i      --------------------------
	.section	.nv.info._Z3addPfS_i,"",@"SHT_CUDA_INFO"
	.sectionflags	@""
	.align	4


	//----- nvinfo : EIATTR_CUDA_API_VERSION
	.align		4
        /*0000*/ 	.byte	0x04, 0x37
        /*0002*/ 	.short	(.L_14 - .L_13)
.L_13:
        /*0004*/ 	.word	0x00000082


	//----- nvinfo : EIATTR_KPARAM_INFO
	.align		4
.L_14:
        /*0008*/ 	.byte	0x04, 0x17
        /*000a*/ 	.short	(.L_16 - .L_15)
.L_15:
        /*000c*/ 	.word	0x00000000
        /*0010*/ 	.short	0x0002
        /*0012*/ 	.short	0x0010
        /*0014*/ 	.byte	0x00, 0xf0, 0x11, 0x00


	//----- nvinfo : EIATTR_KPARAM_INFO
	.align		4
.L_16:
        /*0018*/ 	.byte	0x04, 0x17
        /*001a*/ 	.short	(.L_18 - .L_17)
.L_17:
        /*001c*/ 	.word	0x00000000
        /*0020*/ 	.short	0x0001
        /*0022*/ 	.short	0x0008
        /*0024*/ 	.byte	0x00, 0xf5, 0x21, 0x00


	//----- nvinfo : EIATTR_KPARAM_INFO
	.align		4
.L_18:
        /*0028*/ 	.byte	0x04, 0x17
        /*002a*/ 	.short	(.L_20 - .L_19)
.L_19:
        /*002c*/ 	.word	0x00000000
        /*0030*/ 	.short	0x0000
        /*0032*/ 	.short	0x0000
        /*0034*/ 	.byte	0x00, 0xf5, 0x21, 0x00


	//----- nvinfo : EIATTR_SPARSE_MMA_MASK
	.align		4
.L_20:
        /*0038*/ 	.byte	0x03, 0x50
        /*003a*/ 	.short	0x0000


	//----- nvinfo : EIATTR_MAXREG_COUNT
	.align		4
        /*003c*/ 	.byte	0x03, 0x1b
        /*003e*/ 	.short	0x00ff


	//----- nvinfo : EIATTR_MERCURY_ISA_VERSION
	.align		4
        /*0040*/ 	.byte	0x03, 0x5f
        /*0042*/ 	.short	0x0101


	//----- nvinfo : EIATTR_VRC_CTA_INIT_COUNT
	.align		4
        /*0044*/ 	.byte	0x02, 0x4a
	.zero		1
	.zero		1


	//----- nvinfo : EIATTR_EXIT_INSTR_OFFSETS
	.align		4
        /*0048*/ 	.byte	0x04, 0x1c
        /*004a*/ 	.short	(.L_22 - .L_21)


	//   ....[0]....
.L_21:
        /*004c*/ 	.word	0x00000030


	//   ....[1]....
        /*0050*/ 	.word	0x00000600


	//   ....[2]....
        /*0054*/ 	.word	0x000008a0


	//   ....[3]....
        /*0058*/ 	.word	0x00000a40


	//   ....[4]....
        /*005c*/ 	.word	0x00000bc0


	//----- nvinfo : EIATTR_CBANK_PARAM_SIZE
	.align		4
.L_22:
        /*0060*/ 	.byte	0x03, 0x19
        /*0062*/ 	.short	0x0014


	//----- nvinfo : EIATTR_PARAM_CBANK
	.align		4
        /*0064*/ 	.byte	0x04, 0x0a
        /*0066*/ 	.short	(.L_24 - .L_23)
	.align		4
.L_23:
        /*0068*/ 	.word	index@(.nv.constant0._Z3addPfS_i)
        /*006c*/ 	.short	0x0380
        /*006e*/ 	.short	0x0014


	//----- nvinfo : EIATTR_SW_WAR
	.align		4
.L_24:
        /*0070*/ 	.byte	0x04, 0x36
        /*0072*/ 	.short	(.L_26 - .L_25)
.L_25:
        /*0074*/ 	.word	0x00000008
.L_26:


//--------------------- .nv.info._Z5hellov        --------------------------
	.section	.nv.info._Z5hellov,"",@"SHT_CUDA_INFO"
	.sectionflags	@""
	.align	4


	//----- nvinfo : EIATTR_CUDA_API_VERSION
	.align		4
        /*0000*/ 	.byte	0x04, 0x37
        /*0002*/ 	.short	(.L_28 - .L_27)
.L_27:
        /*0004*/ 	.word	0x00000082


	//----- nvinfo : EIATTR_SPARSE_MMA_MASK
	.align		4
.L_28:
        /*0008*/ 	.byte	0x03, 0x50
        /*000a*/ 	.short	0x0000


	//----- nvinfo : EIATTR_MAXREG_COUNT
	.align		4
        /*000c*/ 	.byte	0x03, 0x1b
        /*000e*/ 	.short	0x00ff


	//----- nvinfo : EIATTR_EXTERNS
	.align		4
        /*0010*/ 	.byte	0x04, 0x0f
        /*0012*/ 	.short	(.L_30 - .L_29)


	//   ....[0]....
	.align		4
.L_29:
        /*0014*/ 	.word	index@(vprintf)


	//----- nvinfo : EIATTR_MERCURY_ISA_VERSION
	.align		4
.L_30:
        /*0018*/ 	.byte	0x03, 0x5f
        /*001a*/ 	.short	0x0101


	//----- nvinfo : EIATTR_VRC_CTA_INIT_COUNT
	.align		4
        /*001c*/ 	.byte	0x02, 0x4a
	.zero		1
	.zero		1


	//----- nvinfo : EIATTR_SYSCALL_OFFSETS
	.align		4
        /*0020*/ 	.byte	0x04, 0x46
        /*0022*/ 	.short	(.L_32 - .L_31)


	//   ....[0]....
.L_31:
        /*0024*/ 	.word	0x000000f0


	//----- nvinfo : EIATTR_EXIT_INSTR_OFFSETS
	.align		4
.L_32:
        /*0028*/ 	.byte	0x04, 0x1c
        /*002a*/ 	.short	(.L_34 - .L_33)


	//   ....[0]....
.L_33:
        /*002c*/ 	.word	0x00000100


	//----- nvinfo : EIATTR_SW_WAR
	.align		4
.L_34:
        /*0030*/ 	.byte	0x04, 0x36
        /*0032*/ 	.short	(.L_36 - .L_35)
.L_35:
        /*0034*/ 	.word	0x00000008
.L_36:


//--------------------- .nv.callgraph             --------------------------
	.section	.nv.callgraph,"",@"SHT_CUDA_CALLGRAPH"
	.align	4
	.sectionentsize	8
	.align		4
        /*0000*/ 	.word	0x00000000
	.align		4
        /*0004*/ 	.word	0xffffffff
	.align		4
        /*0008*/ 	.word	index@(_Z5hellov)
	.align		4
        /*000c*/ 	.word	index@(vprintf)
	.align		4
        /*0010*/ 	.word	0x00000000
	.align		4
        /*0014*/ 	.word	0xfffffffe
	.align		4
        /*0018*/ 	.word	0x00000000
	.align		4
        /*001c*/ 	.word	0xfffffffd
	.align		4
        /*0020*/ 	.word	0x00000000
	.align		4
        /*0024*/ 	.word	0xfffffffc


//--------------------- .nv.constant4             --------------------------
	.section	.nv.constant4,"a",@progbits
	.align	8
	.align		8
.nv.constant4:
        /*0000*/ 	.dword	$str
	.align		8
        /*0008*/ 	.dword	vprintf


//--------------------- .text._Z3addPfS_i         --------------------------
	.section	.text._Z3addPfS_i,"ax",@progbits
	.align	128
        .global         _Z3addPfS_i
        .type           _Z3addPfS_i,@function
        .size           _Z3addPfS_i,(.L_x_8 - _Z3addPfS_i)
        .other          _Z3addPfS_i,@"STO_CUDA_ENTRY STV_DEFAULT"
_Z3addPfS_i:
.text._Z3addPfS_i:
[----:B------:R-:W-:Y:S08]  /*0000*/  LDC R1, c[0x0][0x37c] ;  /* 0x0000df00ff017b82 */ /* 0x000ff00000000800 */
[----:B------:R-:W0:Y:S02]  /*0010*/  LDC R6, c[0x0][0x390] ;  /* 0x0000e400ff067b82 */ /* 0x000e240000000800 */
[----:B0-----:R-:W-:-:S13]  /*0020*/  ISETP.GE.AND P0, PT, R6, 0x1, PT ;  /* 0x000000010600780c */ /* 0x001fda0003f06270 */
[----:B------:R-:W-:Y:S05]  /*0030*/  @!P0 EXIT ;  /* 0x000000000000894d */ /* 0x000fea0003800000 */
[C---:B------:R-:W-:Y:S01]  /*0040*/  ISETP.GE.U32.AND P1, PT, R6.reuse, 0x10, PT ;  /* 0x000000100600780c */ /* 0x040fe20003f26070 */
[----:B------:R-:W0:Y:S01]  /*0050*/  LDCU.64 UR12, c[0x0][0x358] ;  /* 0x00006b00ff0c77ac */ /* 0x000e220008000a00 */
[----:B------:R-:W-:Y:S01]  /*0060*/  LOP3.LUT R10, R6, 0xf, RZ, 0xc0, !PT ;  /* 0x0000000f060a7812 */ /* 0x000fe200078ec0ff */
[----:B------:R-:W-:-:S03]  /*0070*/  HFMA2 R0, -RZ, RZ, 0, 0 ;  /* 0x00000000ff007431 */ /* 0x000fc600000001ff */
[----:B------:R-:W-:-:S07]  /*0080*/  ISETP.NE.AND P0, PT, R10, RZ, PT ;  /* 0x000000ff0a00720c */ /* 0x000fce0003f05270 */
[----:B------:R-:W-:Y:S06]  /*0090*/  @!P1 BRA `(.L_x_0) ;  /* 0x0000000400589947 */ /* 0x000fec0003800000 */
[----:B------:R-:W1:Y:S01]  /*00a0*/  LDCU.128 UR8, c[0x0][0x380] ;  /* 0x00007000ff0877ac */ /* 0x000e620008000c00 */
[----:B------:R-:W-:-:S04]  /*00b0*/  LOP3.LUT R0, R6, 0x7ffffff0, RZ, 0xc0, !PT ;  /* 0x7ffffff006007812 */ /* 0x000fc800078ec0ff */
[----:B------:R-:W-:Y:S01]  /*00c0*/  IADD3 R7, PT, PT, -R0, RZ, RZ ;  /* 0x000000ff00077210 */ /* 0x000fe20007ffe1ff */
[----:B-1----:R-:W-:Y:S02]  /*00d0*/  UIADD3 UR6, UP0, UPT, UR8, 0x20, URZ ;  /* 0x0000002008067890 */ /* 0x002fe4000ff1e0ff */
[----:B------:R-:W-:Y:S02]  /*00e0*/  UIADD3 UR4, UP1, UPT, UR10, 0x20, URZ ;  /* 0x000000200a047890 */ /* 0x000fe4000ff3e0ff */
[----:B------:R-:W-:Y:S02]  /*00f0*/  UIADD3.X UR7, UPT, UPT, URZ, UR9, URZ, UP0, !UPT ;  /* 0x00000009ff077290 */ /* 0x000fe400087fe4ff */
[----:B------:R-:W-:Y:S01]  /*0100*/  UIADD3.X UR5, UPT, UPT, URZ, UR11, URZ, UP1, !UPT ;  /* 0x0000000bff057290 */ /* 0x000fe20008ffe4ff */
[----:B------:R-:W-:Y:S02]  /*0110*/  MOV R12, UR6 ;  /* 0x00000006000c7c02 */ /* 0x000fe40008000f00 */
[----:B------:R-:W-:-:S02]  /*0120*/  MOV R8, UR4 ;  /* 0x0000000400087c02 */ /* 0x000fc40008000f00 */
[----:B------:R-:W-:Y:S01]  /*0130*/  MOV R11, UR7 ;  /* 0x00000007000b7c02 */ /* 0x000fe20008000f00 */
[----:B------:R-:W-:-:S07]  /*0140*/  IMAD.U32 R9, RZ, RZ, UR5 ;  /* 0x00000005ff097e24 */ /* 0x000fce000f8e00ff */
.L_x_1:
[----:B-1----:R-:W-:Y:S02]  /*0150*/  MOV R2, R12 ;  /* 0x0000000c00027202 */ /* 0x002fe40000000f00 */
[----:B------:R-:W-:Y:S02]  /*0160*/  MOV R3, R11 ;  /* 0x0000000b00037202 */ /* 0x000fe40000000f00 */
[----:B------:R-:W-:Y:S02]  /*0170*/  MOV R4, R8 ;  /* 0x0000000800047202 */ /* 0x000fe40000000f00 */
[----:B------:R-:W-:Y:S01]  /*0180*/  MOV R5, R9 ;  /* 0x0000000900057202 */ /* 0x000fe20000000f00 */
[----:B0-----:R-:W2:Y:S04]  /*0190*/  LDG.E R8, desc[UR12][R2.64+-0x20] ;  /* 0xffffe00c02087981 */ /* 0x001ea8000c1e1900 */
[----:B------:R-:W2:Y:S02]  /*01a0*/  LDG.E R9, desc[UR12][R4.64+-0x20] ;  /* 0xffffe00c04097981 */ /* 0x000ea4000c1e1900 */
[----:B--2---:R-:W-:-:S02]  /*01b0*/  FADD R9, R8, R9 ;  /* 0x0000000908097221 */ /* 0x004fc40000000000 */
[----:B------:R-:W2:Y:S04]  /*01c0*/  LDG.E R8, desc[UR12][R2.64+-0x1c] ;  /* 0xffffe40c02087981 */ /* 0x000ea8000c1e1900 */
[----:B------:R0:W-:Y:S04]  /*01d0*/  STG.E desc[UR12][R2.64+-0x20], R9 ;  /* 0xffffe00902007986 */ /* 0x0001e8000c10190c */
        /* <DEDUP_REMOVED lines=12> */
[----:B0-----:R-:W2:Y:S02]  /*02a0*/  LDG.E R9, desc[UR12][R4.64+-0x10] ;  /* 0xfffff00c04097981 */ /* 0x001ea4000c1e1900 */
[----:B--2---:R-:W-:-:S02]  /*02b0*/  FADD R9, R8, R9 ;  /* 0x0000000908097221 */ /* 0x004fc40000000000 */
[----:B------:R-:W2:Y:S04]  /*02c0*/  LDG.E R8, desc[UR12][R2.64+-0xc] ;  /* 0xfffff40c02087981 */ /* 0x000ea8000c1e1900 */
[----:B------:R0:W-:Y:S04]  /*02d0*/  STG.E desc[UR12][R2.64+-0x10], R9 ;  /* 0xfffff00902007986 */ /* 0x0001e8000c10190c */
[----:B-1----:R-:W2:Y:S02]  /*02e0*/  LDG.E R11, desc[UR12][R4.64+-0xc] ;  /* 0xfffff40c040b7981 */ /* 0x002ea4000c1e1900 */
[----:B--2---:R-:W-:-:S02]  /*02f0*/  FADD R11, R8, R11 ;  /* 0x0000000b080b7221 */ /* 0x004fc40000000000 */
[----:B------:R-:W2:Y:S04]  /*0300*/  LDG.E R8, desc[UR12][R2.64+-0x8] ;  /* 0xfffff80c02087981 */ /* 0x000ea8000c1e1900 */
[----:B------:R1:W-:Y:S04]  /*0310*/  STG.E desc[UR12][R2.64+-0xc], R11 ;  /* 0xfffff40b02007986 */ /* 0x0003e8000c10190c */
[----:B---3--:R-:W2:Y:S02]  /*0320*/  LDG.E R13, desc[UR12][R4.64+-0x8] ;  /* 0xfffff80c040d7981 */ /* 0x008ea4000c1e1900 */
[----:B--2---:R-:W-:-:S02]  /*0330*/  FADD R13, R8, R13 ;  /* 0x0000000d080d7221 */ /* 0x004fc40000000000 */
[----:B------:R-:W2:Y:S04]  /*0340*/  LDG.E R8, desc[UR12][R2.64+-0x4] ;  /* 0xfffffc0c02087981 */ /* 0x000ea8000c1e1900 */
[----:B------:R3:W-:Y:S04]  /*0350*/  STG.E desc[UR12][R2.64+-0x8], R13 ;  /* 0xfffff80d02007986 */ /* 0x0007e8000c10190c */
[----:B----4-:R-:W2:Y:S02]  /*0360*/  LDG.E R15, desc[UR12][R4.64+-0x4] ;  /* 0xfffffc0c040f7981 */ /* 0x010ea4000c1e1900 */
        /* <DEDUP_REMOVED lines=22> */
[----:B------:R-:W-:Y:S04]  /*04d0*/  STG.E desc[UR12][R2.64+0x10], R9 ;  /* 0x0000100902007986 */ /* 0x000fe8000c10190c */
[----:B-1----:R-:W2:Y:S02]  /*04e0*/  LDG.E R11, desc[UR12][R4.64+0x14] ;  /* 0x0000140c040b7981 */ /* 0x002ea4000c1e1900 */
[----:B--2---:R-:W-:-:S02]  /*04f0*/  FADD R11, R8, R11 ;  /* 0x0000000b080b7221 */ /* 0x004fc40000000000 */
[----:B------:R-:W2:Y:S04]  /*0500*/  LDG.E R8, desc[UR12][R2.64+0x18] ;  /* 0x0000180c02087981 */ /* 0x000ea8000c1e1900 */
[----:B------:R0:W-:Y:S04]  /*0510*/  STG.E desc[UR12][R2.64+0x14], R11 ;  /* 0x0000140b02007986 */ /* 0x0001e8000c10190c */
[----:B---3--:R-:W2:Y:S01]  /*0520*/  LDG.E R13, desc[UR12][R4.64+0x18] ;  /* 0x0000180c040d7981 */ /* 0x008ea2000c1e1900 */
[----:B------:R-:W-:Y:S02]  /*0530*/  VIADD R7, R7, 0x10 ;  /* 0x0000001007077836 */ /* 0x000fe40000000000 */
[----:B--2---:R-:W-:-:S02]  /*0540*/  FADD R13, R8, R13 ;  /* 0x0000000d080d7221 */ /* 0x004fc40000000000 */
[----:B------:R-:W2:Y:S04]  /*0550*/  LDG.E R8, desc[UR12][R2.64+0x1c] ;  /* 0x00001c0c02087981 */ /* 0x000ea8000c1e1900 */
[----:B------:R1:W-:Y:S04]  /*0560*/  STG.E desc[UR12][R2.64+0x18], R13 ;  /* 0x0000180d02007986 */ /* 0x0003e8000c10190c */
[----:B----4-:R-:W2:Y:S01]  /*0570*/  LDG.E R15, desc[UR12][R4.64+0x1c] ;  /* 0x00001c0c040f7981 */ /* 0x010ea2000c1e1900 */
[----:B------:R-:W-:Y:S02]  /*0580*/  ISETP.NE.AND P1, PT, R7, RZ, PT ;  /* 0x000000ff0700720c */ /* 0x000fe40003f25270 */
[----:B------:R-:W-:-:S04]  /*0590*/  IADD3 R12, P2, PT, R2, 0x40, RZ ;  /* 0x00000040020c7810 */ /* 0x000fc80007f5e0ff */
[----:B0-----:R-:W-:Y:S01]  /*05a0*/  IADD3.X R11, PT, PT, RZ, R3, RZ, P2, !PT ;  /* 0x00000003ff0b7210 */ /* 0x001fe200017fe4ff */
[----:B--2---:R-:W-:Y:S01]  /*05b0*/  FADD R15, R8, R15 ;  /* 0x0000000f080f7221 */ /* 0x004fe20000000000 */
[----:B------:R-:W-:-:S04]  /*05c0*/  IADD3 R8, P3, PT, R4, 0x40, RZ ;  /* 0x0000004004087810 */ /* 0x000fc80007f7e0ff */
[----:B------:R1:W-:Y:S01]  /*05d0*/  STG.E desc[UR12][R2.64+0x1c], R15 ;  /* 0x00001c0f02007986 */ /* 0x0003e2000c10190c */
[----:B------:R-:W-:Y:S01]  /*05e0*/  IADD3.X R9, PT, PT, RZ, R5, RZ, P3, !PT ;  /* 0x00000005ff097210 */ /* 0x000fe20001ffe4ff */
[----:B------:R-:W-:Y:S07]  /*05f0*/  @P1 BRA `(.L_x_1) ;  /* 0xfffffff800d41947 */ /* 0x000fee000383ffff */
.L_x_0:
[----:B0-----:R-:W-:Y:S05]  /*0600*/  @!P0 EXIT ;  /* 0x000000000000894d */ /* 0x001fea0003800000 */
[----:B------:R-:W-:Y:S02]  /*0610*/  ISETP.GE.U32.AND P0, PT, R10, 0x8, PT ;  /* 0x000000080a00780c */ /* 0x000fe40003f06070 */
[----:B------:R-:W-:-:S04]  /*0620*/  LOP3.LUT R12, R6, 0x7, RZ, 0xc0, !PT ;  /* 0x00000007060c7812 */ /* 0x000fc800078ec0ff */
[----:B------:R-:W-:-:S07]  /*0630*/  ISETP.NE.AND P1, PT, R12, RZ, PT ;  /* 0x000000ff0c00720c */ /* 0x000fce0003f25270 */
[----:B------:R-:W-:Y:S06]  /*0640*/  @!P0 BRA `(.L_x_2) ;  /* 0x0000000000948947 */ /* 0x000fec0003800000 */
[----:B-1----:R-:W0:Y:S08]  /*0650*/  LDC.64 R2, c[0x0][0x380] ;  /* 0x0000e000ff027b82 */ /* 0x002e300000000a00 */
[----:B------:R-:W1:Y:S01]  /*0660*/  LDC.64 R4, c[0x0][0x388] ;  /* 0x0000e200ff047b82 */ /* 0x000e620000000a00 */
[----:B0-----:R-:W-:-:S05]  /*0670*/  IMAD.WIDE.U32 R2, R0, 0x4, R2 ;  /* 0x0000000400027825 */ /* 0x001fca00078e0002 */
[----:B------:R-:W2:Y:S01]  /*0680*/  LDG.E R7, desc[UR12][R2.64] ;  /* 0x0000000c02077981 */ /* 0x000ea2000c1e1900 */
[----:B-1----:R-:W-:-:S05]  /*0690*/  IMAD.WIDE.U32 R4, R0, 0x4, R4 ;  /* 0x0000000400047825 */ /* 0x002fca00078e0004 */
[----:B------:R-:W2:Y:S02]  /*06a0*/  LDG.E R8, desc[UR12][R4.64] ;  /* 0x0000000c04087981 */ /* 0x000ea4000c1e1900 */
[----:B--2---:R-:W-:Y:S02]  /*06b0*/  FADD R7, R7, R8 ;  /* 0x0000000807077221 */ /* 0x004fe40000000000 */
[----:B------:R-:W2:Y:S04]  /*06c0*/  LDG.E R8, desc[UR12][R2.64+0x4] ;  /* 0x0000040c02087981 */ /* 0x000ea8000c1e1900 */
[----:B------:R0:W-:Y:S04]  /*06d0*/  STG.E desc[UR12][R2.64], R7 ;  /* 0x0000000702007986 */ /* 0x0001e8000c10190c */
[----:B------:R-:W2:Y:S04]  /*06e0*/  LDG.E R9, desc[UR12][R4.64+0x4] ;  /* 0x0000040c04097981 */ /* 0x000ea8000c1e1900 */
[----:B0-----:R-:W3:Y:S01]  /*06f0*/  LDG.E R7, desc[UR12][R2.64+0x10] ;  /* 0x0000100c02077981 */ /* 0x001ee2000c1e1900 */
[----:B--2---:R-:W-:-:S03]  /*0700*/  FADD R9, R8, R9 ;  /* 0x0000000908097221 */ /* 0x004fc60000000000 */
[----:B------:R-:W2:Y:S04]  /*0710*/  LDG.E R8, desc[UR12][R2.64+0x8] ;  /* 0x0000080c02087981 */ /* 0x000ea8000c1e1900 */
[----:B------:R0:W-:Y:S04]  /*0720*/  STG.E desc[UR12][R2.64+0x4], R9 ;  /* 0x0000040902007986 */ /* 0x0001e8000c10190c */
[----:B------:R-:W2:Y:S02]  /*0730*/  LDG.E R11, desc[UR12][R4.64+0x8] ;  /* 0x0000080c040b7981 */ /* 0x000ea4000c1e1900 */
[----:B--2---:R-:W-:-:S02]  /*0740*/  FADD R11, R8, R11 ;  /* 0x0000000b080b7221 */ /* 0x004fc40000000000 */
[----:B------:R-:W2:Y:S04]  /*0750*/  LDG.E R8, desc[UR12][R2.64+0xc] ;  /* 0x00000c0c02087981 */ /* 0x000ea8000c1e1900 */
[----:B------:R1:W-:Y:S04]  /*0760*/  STG.E desc[UR12][R2.64+0x8], R11 ;  /* 0x0000080b02007986 */ /* 0x0003e8000c10190c */
[----:B------:R-:W2:Y:S02]  /*0770*/  LDG.E R13, desc[UR12][R4.64+0xc] ;  /* 0x00000c0c040d7981 */ /* 0x000ea4000c1e1900 */
[----:B--2---:R-:W-:-:S05]  /*0780*/  FADD R13, R8, R13 ;  /* 0x0000000d080d7221 */ /* 0x004fca0000000000 */
[----:B------:R2:W-:Y:S04]  /*0790*/  STG.E desc[UR12][R2.64+0xc], R13 ;  /* 0x00000c0d02007986 */ /* 0x0005e8000c10190c */
[----:B------:R-:W3:Y:S02]  /*07a0*/  LDG.E R8, desc[UR12][R4.64+0x10] ;  /* 0x0000100c04087981 */ /* 0x000ee4000c1e1900 */
[----:B---3--:R-:W-:Y:S02]  /*07b0*/  FADD R7, R7, R8 ;  /* 0x0000000807077221 */ /* 0x008fe40000000000 */
[----:B------:R-:W3:Y:S04]  /*07c0*/  LDG.E R8, desc[UR12][R2.64+0x14] ;  /* 0x0000140c02087981 */ /* 0x000ee8000c1e1900 */
[----:B------:R4:W-:Y:S04]  /*07d0*/  STG.E desc[UR12][R2.64+0x10], R7 ;  /* 0x0000100702007986 */ /* 0x0009e8000c10190c */
[----:B0-----:R-:W3:Y:S02]  /*07e0*/  LDG.E R9, desc[UR12][R4.64+0x14] ;  /* 0x0000140c04097981 */ /* 0x001ee4000c1e1900 */
[----:B---3--:R-:W-:-:S02]  /*07f0*/  FADD R9, R8, R9 ;  /* 0x0000000908097221 */ /* 0x008fc40000000000 */
[----:B------:R-:W3:Y:S04]  /*0800*/  LDG.E R8, desc[UR12][R2.64+0x18] ;  /* 0x0000180c02087981 */ /* 0x000ee8000c1e1900 */
[----:B------:R4:W-:Y:S04]  /*0810*/  STG.E desc[UR12][R2.64+0x14], R9 ;  /* 0x0000140902007986 */ /* 0x0009e8000c10190c */
[----:B-1----:R-:W3:Y:S02]  /*0820*/  LDG.E R11, desc[UR12][R4.64+0x18] ;  /* 0x0000180c040b7981 */ /* 0x002ee4000c1e1900 */
[----:B---3--:R-:W-:-:S02]  /*0830*/  FADD R11, R8, R11 ;  /* 0x0000000b080b7221 */ /* 0x008fc40000000000 */
[----:B------:R-:W3:Y:S04]  /*0840*/  LDG.E R8, desc[UR12][R2.64+0x1c] ;  /* 0x00001c0c02087981 */ /* 0x000ee8000c1e1900 */
[----:B------:R4:W-:Y:S04]  /*0850*/  STG.E desc[UR12][R2.64+0x18], R11 ;  /* 0x0000180b02007986 */ /* 0x0009e8000c10190c */
[----:B--2---:R-:W3:Y:S01]  /*0860*/  LDG.E R13, desc[UR12][R4.64+0x1c] ;  /* 0x00001c0c040d7981 */ /* 0x004ee2000c1e1900 */
[----:B------:R-:W-:Y:S01]  /*0870*/  IADD3 R0, PT, PT, R0, 0x8, RZ ;  /* 0x0000000800007810 */ /* 0x000fe20007ffe0ff */
[----:B---3--:R-:W-:-:S05]  /*0880*/  FADD R13, R8, R13 ;  /* 0x0000000d080d7221 */ /* 0x008fca0000000000 */
[----:B------:R4:W-:Y:S02]  /*0890*/  STG.E desc[UR12][R2.64+0x1c], R13 ;  /* 0x00001c0d02007986 */ /* 0x0009e4000c10190c */
.L_x_2:
[----:B------:R-:W-:Y:S05]  /*08a0*/  @!P1 EXIT ;  /* 0x000000000000994d */ /* 0x000fea0003800000 */
[----:B------:R-:W-:Y:S02]  /*08b0*/  ISETP.GE.U32.AND P0, PT, R12, 0x4, PT ;  /* 0x000000040c00780c */ /* 0x000fe40003f06070 */
[----:B------:R-:W-:-:S04]  /*08c0*/  LOP3.LUT R6, R6, 0x3, RZ, 0xc0, !PT ;  /* 0x0000000306067812 */ /* 0x000fc800078ec0ff */
[----:B------:R-:W-:-:S07]  /*08d0*/  ISETP.NE.AND P1, PT, R6, RZ, PT ;  /* 0x000000ff0600720c */ /* 0x000fce0003f25270 */
[----:B------:R-:W-:Y:S06]  /*08e0*/  @!P0 BRA `(.L_x_3) ;  /* 0x0000000000548947 */ /* 0x000fec0003800000 */
[----:B-1--4-:R-:W0:Y:S08]  /*08f0*/  LDC.64 R2, c[0x0][0x380] ;  /* 0x0000e000ff027b82 */ /* 0x012e300000000a00 */
        /* <DEDUP_REMOVED lines=16> */
[----:B------:R-:W2:Y:S01]  /*0a00*/  LDG.E R13, desc[UR12][R4.64+0xc] ;  /* 0x00000c0c040d7981 */ /* 0x000ea2000c1e1900 */
[----:B------:R-:W-:Y:S01]  /*0a10*/  IADD3 R0, PT, PT, R0, 0x4, RZ ;  /* 0x0000000400007810 */ /* 0x000fe20007ffe0ff */
[----:B--2---:R-:W-:-:S05]  /*0a20*/  FADD R13, R8, R13 ;  /* 0x0000000d080d7221 */ /* 0x004fca0000000000 */
[----:B------:R0:W-:Y:S02]  /*0a30*/  STG.E desc[UR12][R2.64+0xc], R13 ;  /* 0x00000c0d02007986 */ /* 0x0001e4000c10190c */
.L_x_3:
[----:B------:R-:W-:Y:S05]  /*0a40*/  @!P1 EXIT ;  /* 0x000000000000994d */ /* 0x000fea0003800000 */
[----:B01--4-:R-:W0:Y:S01]  /*0a50*/  LDC.64 R2, c[0x0][0x388] ;  /* 0x0000e200ff027b82 */ /* 0x013e220000000a00 */
[----:B------:R-:W-:-:S07]  /*0a60*/  IADD3 R6, PT, PT, -R6, RZ, RZ ;  /* 0x000000ff06067210 */ /* 0x000fce0007ffe1ff */
[----:B------:R-:W1:Y:S01]  /*0a70*/  LDC.64 R4, c[0x0][0x380] ;  /* 0x0000e000ff047b82 */ /* 0x000e620000000a00 */
[----:B0-----:R-:W-:-:S04]  /*0a80*/  IMAD.WIDE.U32 R2, R0, 0x4, R2 ;  /* 0x0000000400027825 */ /* 0x001fc800078e0002 */
[----:B------:R-:W-:Y:S01]  /*0a90*/  IMAD.MOV.U32 R8, RZ, RZ, R2 ;  /* 0x000000ffff087224 */ /* 0x000fe200078e0002 */
[----:B------:R-:W-:Y:S01]  /*0aa0*/  MOV R9, R3 ;  /* 0x0000000300097202 */ /* 0x000fe20000000f00 */
[----:B-1----:R-:W-:-:S03]  /*0ab0*/  IMAD.WIDE.U32 R4, R0, 0x4, R4 ;  /* 0x0000000400047825 */ /* 0x002fc600078e0004 */
[----:B------:R-:W-:-:S07]  /*0ac0*/  MOV R0, R4 ;  /* 0x0000000400007202 */ /* 0x000fce0000000f00 */
.L_x_4:
[----:B0-----:R-:W-:Y:S01]  /*0ad0*/  IMAD.MOV.U32 R3, RZ, RZ, R5 ;  /* 0x000000ffff037224 */ /* 0x001fe200078e0005 */
[----:B------:R-:W-:Y:S02]  /*0ae0*/  MOV R5, R9 ;  /* 0x0000000900057202 */ /* 0x000fe40000000f00 */
[----:B------:R-:W-:Y:S02]  /*0af0*/  MOV R2, R0 ;  /* 0x0000000000027202 */ /* 0x000fe40000000f00 */
[----:B------:R-:W-:-:S03]  /*0b00*/  MOV R4, R8 ;  /* 0x0000000800047202 */ /* 0x000fc60000000f00 */
[----:B------:R-:W2:Y:S04]  /*0b10*/  LDG.E R0, desc[UR12][R2.64] ;  /* 0x0000000c02007981 */ /* 0x000ea8000c1e1900 */
[----:B------:R-:W2:Y:S01]  /*0b20*/  LDG.E R5, desc[UR12][R4.64] ;  /* 0x0000000c04057981 */ /* 0x000ea2000c1e1900 */
[----:B------:R-:W-:-:S04]  /*0b30*/  IADD3 R6, PT, PT, R6, 0x1, RZ ;  /* 0x0000000106067810 */ /* 0x000fc80007ffe0ff */
[----:B------:R-:W-:Y:S02]  /*0b40*/  ISETP.NE.AND P0, PT, R6, RZ, PT ;  /* 0x000000ff0600720c */ /* 0x000fe40003f05270 */
[----:B------:R-:W-:-:S04]  /*0b50*/  IADD3 R8, P1, PT, R8, 0x4, RZ ;  /* 0x0000000408087810 */ /* 0x000fc80007f3e0ff */
[----:B------:R-:W-:Y:S01]  /*0b60*/  IADD3.X R9, PT, PT, RZ, R9, RZ, P1, !PT ;  /* 0x00000009ff097210 */ /* 0x000fe20000ffe4ff */
[----:B--2---:R-:W-:Y:S01]  /*0b70*/  FADD R7, R0, R5 ;  /* 0x0000000500077221 */ /* 0x004fe20000000000 */
[----:B------:R-:W-:-:S04]  /*0b80*/  IADD3 R0, P2, PT, R2, 0x4, RZ ;  /* 0x0000000402007810 */ /* 0x000fc80007f5e0ff */
[----:B------:R0:W-:Y:S01]  /*0b90*/  STG.E desc[UR12][R2.64], R7 ;  /* 0x0000000702007986 */ /* 0x0001e2000c10190c */
[----:B------:R-:W-:Y:S01]  /*0ba0*/  IADD3.X R5, PT, PT, RZ, R3, RZ, P2, !PT ;  /* 0x00000003ff057210 */ /* 0x000fe200017fe4ff */
[----:B------:R-:W-:Y:S07]  /*0bb0*/  @P0 BRA `(.L_x_4) ;  /* 0xfffffffc00c40947 */ /* 0x000fee000383ffff */
[----:B------:R-:W-:Y:S05]  /*0bc0*/  EXIT ;  /* 0x000000000000794d */ /* 0x000fea0003800000 */
.L_x_5:
[----:B------:R-:W-:-:S00]  /*0bd0*/  BRA `(.L_x_5) ;  /* 0xfffffffc00fc7947 */ /* 0x000fc0000383ffff */
[----:B------:R-:W-:-:S00]  /*0be0*/  NOP ;  /* 0x0000000000007918 */ /* 0x000fc00000000000 */
        /* <DEDUP_REMOVED lines=9> */
.L_x_8:


//--------------------- .text._Z5hellov           --------------------------
	.section	.text._Z5hellov,"ax",@progbits
	.align	128
        .global         _Z5hellov
        .type           _Z5hellov,@function
        .size           _Z5hellov,(.L_x_9 - _Z5hellov)
        .other          _Z5hellov,@"STO_CUDA_ENTRY STV_DEFAULT"
_Z5hellov:
.text._Z5hellov:
[----:B------:R-:W0:Y:S01]  /*0000*/  LDC R1, c[0x0][0x37c] ;  /* 0x0000df00ff017b82 */ /* 0x000e220000000800 */
[----:B------:R-:W1:Y:S01]  /*0010*/  S2R R8, SR_CTAID.X ;  /* 0x0000000000087919 */ /* 0x000e620000002500 */
[----:B0-----:R-:W-:Y:S01]  /*0020*/  VIADD R1, R1, 0xfffffff8 ;  /* 0xfffffff801017836 */ /* 0x001fe20000000000 */
[----:B------:R-:W-:Y:S01]  /*0030*/  MOV R0, 0x8 ;  /* 0x0000000800007802 */ /* 0x000fe20000000f00 */
[----:B------:R-:W0:Y:S01]  /*0040*/  LDCU UR4, c[0x0][0x2f8] ;  /* 0x00005f00ff0477ac */ /* 0x000e220008000800 */
[----:B------:R-:W1:Y:S03]  /*0050*/  S2R R9, SR_TID.X ;  /* 0x0000000000097919 */ /* 0x000e660000002100 */
[----:B------:R2:W3:Y:S01]  /*0060*/  LDC.64 R2, c[0x4][R0] ;  /* 0x0100000000027b82 */ /* 0x0004e20000000a00 */
[----:B------:R-:W4:Y:S01]  /*0070*/  LDCU.64 UR6, c[0x4][URZ] ;  /* 0x01000000ff0677ac */ /* 0x000f220008000a00 */
[----:B------:R-:W5:Y:S01]  /*0080*/  LDCU UR5, c[0x0][0x2fc] ;  /* 0x00005f80ff0577ac */ /* 0x000f620008000800 */
[----:B0-----:R-:W-:Y:S01]  /*0090*/  IADD3 R6, P0, PT, R1, UR4, RZ ;  /* 0x0000000401067c10 */ /* 0x001fe2000ff1e0ff */
[----:B----4-:R-:W-:Y:S01]  /*00a0*/  IMAD.U32 R4, RZ, RZ, UR6 ;  /* 0x00000006ff047e24 */ /* 0x010fe2000f8e00ff */
[----:B------:R-:W-:-:S03]  /*00b0*/  MOV R5, UR7 ;  /* 0x0000000700057c02 */ /* 0x000fc60008000f00 */
[----:B-----5:R-:W-:Y:S01]  /*00c0*/  IMAD.X R7, RZ, RZ, UR5, P0 ;  /* 0x00000005ff077e24 */ /* 0x020fe200080e06ff */
[----:B-1----:R2:W-:Y:S07]  /*00d0*/  STL.64 [R1], R8 ;  /* 0x0000000801007387 */ /* 0x0025ee0000100a00 */
[----:B------:R-:W-:-:S07]  /*00e0*/  LEPC R20, `(.L_x_6) ;  /* 0x000000001014794e */ /* 0x000fce0000000000 */
[----:B--23--:R-:W-:Y:S05]  /*00f0*/  CALL.ABS.NOINC R2 ;  /* 0x0000000002007343 */ /* 0x00cfea0003c00000 */
.L_x_6:
[----:B------:R-:W-:Y:S05]  /*0100*/  EXIT ;  /* 0x000000000000794d */ /* 0x000fea0003800000 */
.L_x_7:
        /* <DEDUP_REMOVED lines=15> */
.L_x_9:


//--------------------- .nv.global.init           --------------------------
	.section	.nv.global.init,"aw",@progbits
.nv.global.init:
	.type		$str,@object
	.size		$str,(.L_0 - $str)
$str:
        /*0000*/ 	.byte	0x48, 0x65, 0x6c, 0x6c, 0x6f, 0x20, 0x66, 0x72, 0x6f, 0x6d, 0x20, 0x62, 0x6c, 0x6f, 0x63, 0x6b
        /*0010*/ 	.byte	0x20, 0x25, 0x64, 0x2c, 0x20, 0x74, 0x68, 0x72, 0x65, 0x61, 0x64, 0x20, 0x25, 0x64, 0x0a, 0x00
.L_0:


//--------------------- .nv.shared.reserved.0     --------------------------
	.section	.nv.shared.reserved.0,"aw",@nobits
	.weak		__nv_reservedSMEM_offset_0_alias
	.size		__nv_reservedSMEM_offset_0_alias, 0, 64
	.other		__nv_reservedSMEM_offset_0_alias,@"STO_CUDA_RESERVED_SHARED STV_DEFAULT"
__nv_reservedSMEM_offset_0_alias:
	.zero		0
	.zero		64


//--------------------- .nv.constant0._Z3addPfS_i --------------------------
	.section	.nv.constant0._Z3addPfS_i,"a",@progbits
	.sectionflags	@""
	.align	4
.nv.constant0._Z3addPfS_i:
	.zero		916


//--------------------- .nv.constant0._Z5hellov   --------------------------
	.section	.nv.constant0._Z5hellov,"a",@progbits
	.sectionflags	@""
	.align	4
.nv.constant0._Z5hellov:
	.zero		896


//--------------------- SYMBOLS --------------------------

	.type		.nv.reservedSmem.offset0,@object
	.size		.nv.reservedSmem.offset0,0x4
	.type		vprintf,@function
